//
// Generated by NVIDIA NVVM Compiler
//
// Compiler Build ID: CL-36424714
// Cuda compilation tools, release 13.0, V13.0.88
// Based on NVVM 20.0.0
//

.version 9.0
.target sm_100
.address_size 64

	// .globl	_Z5hellov
.extern .func  (.param .b32 func_retval0) vprintf
(
	.param .b64 vprintf_param_0,
	.param .b64 vprintf_param_1
)
;
.global .align 1 .b8 $str[16] = {72, 101, 108, 108, 111, 32, 87, 111, 114, 108, 100, 32, 33, 33, 10};

.visible .entry _Z5hellov()
{
	.reg .b32 	%r<3>;
	.reg .b64 	%rd<3>;

	mov.u64 	%rd1, $str;
	cvta.global.u64 	%rd2, %rd1;
	{ // callseq 0, 0
	.param .b64 param0;
	st.param.b64 	[param0], %rd2;
	.param .b64 param1;
	st.param.b64 	[param1], 0;
	.param .b32 retval0;
	call.uni (retval0), 
	vprintf, 
	(
	param0, 
	param1
	);
	ld.param.b32 	%r1, [retval0];
	} // callseq 0
	ret;

}


// ===== COMPILED SASS (sm_100) =====

	.target	sm_100

	.elftype	@"ET_EXEC"


//--------------------- .note.nv.tkinfo           --------------------------
	.section	.note.nv.tkinfo,"",@"SHT_NOTE"
	.sectionflags	@"SHF_NOTE_NV_TKINFO"
	.tkinfo
        /*0018*/ 	.word	0x00000002
        /*0030*/ 	.string	""
        /*0030*/ 	.string	"ptxas"
        /*0030*/ 	.string	"Cuda compilation tools, release 13.0, V13.0.88"
        /*0030*/ 	.string	"Build cuda_13.0.r13.0/compiler.36424714_0"
        /*0030*/ 	.string	"-arch sm_100 -m 64 "



//--------------------- .note.nv.cuinfo           --------------------------
	.section	.note.nv.cuinfo,"",@"SHT_NOTE"
	.sectionflags	@"SHF_NOTE_NV_CUINFO"
        /*0018*/ 	.short	0x0002
        /*001a*/ 	.short	0x0064
        /*001c*/ 	.short	0x0082
	.zero		2


//--------------------- .nv.info                  --------------------------
	.section	.nv.info,"",@"SHT_CUDA_INFO"
	.align	4


	//----- nvinfo : EIATTR_REGCOUNT
	.align		4
        /*0000*/ 	.byte	0x04, 0x2f
        /*0002*/ 	.short	(.L_2 - .L_1)
	.align		4
.L_1:
        /*0004*/ 	.word	index@(_Z5hellov)
        /*0008*/ 	.word	0x00000018


	//----- nvinfo : EIATTR_FRAME_SIZE
	.align		4
.L_2:
        /*000c*/ 	.byte	0x04, 0x11
        /*000e*/ 	.short	(.L_4 - .L_3)
	.align		4
.L_3:
        /*0010*/ 	.word	index@(_Z5hellov)
        /*0014*/ 	.word	0x00000000


	//----- nvinfo : EIATTR_MIN_STACK_SIZE
	.align		4
.L_4:
        /*0018*/ 	.byte	0x04, 0x12
        /*001a*/ 	.short	(.L_6 - .L_5)
	.align		4
.L_5:
        /*001c*/ 	.word	index@(_Z5hellov)
        /*0020*/ 	.word	0x00000000
.L_6:


//--------------------- .nv.compat                --------------------------
	.section	.nv.compat,"",@"SHT_CUDA_COMPAT_INFO"
	.align	4
        /*0000*/ 	.byte	0x02, 0x09, 0x00, 0x00, 0x02, 0x02, 0x01, 0x00, 0x02, 0x05, 0x05, 0x00, 0x03, 0x07, 0x01, 0x01
        /*0010*/ 	.byte	0x02, 0x03, 0x00, 0x00, 0x02, 0x06, 0x01, 0x00, 0x04, 0x0b, 0x08, 0x00, 0x09, 0x00, 0x00, 0x00
        /*0020*/ 	.byte	0x00, 0x00, 0x00, 0x00


//--------------------- .nv.info._Z5hellov        --------------------------
	.section	.nv.info._Z5hellov,"",@"SHT_CUDA_INFO"
	.sectionflags	@""
	.align	4


	//----- nvinfo : EIATTR_CUDA_API_VERSION
	.align		4
        /*0000*/ 	.byte	0x04, 0x37
        /*0002*/ 	.short	(.L_8 - .L_7)
.L_7:
        /*0004*/ 	.word	0x00000082


	//----- nvinfo : EIATTR_SPARSE_MMA_MASK
	.align		4
.L_8:
        /*0008*/ 	.byte	0x03, 0x50
        /*000a*/ 	.short	0x0000


	//----- nvinfo : EIATTR_MAXREG_COUNT
	.align		4
        /*000c*/ 	.byte	0x03, 0x1b
        /*000e*/ 	.short	0x00ff


	//----- nvinfo : EIATTR_EXTERNS
	.align		4
        /*0010*/ 	.byte	0x04, 0x0f
        /*0012*/ 	.short	(.L_10 - .L_9)


	//   ....[0]....
	.align		4
.L_9:
        /*0014*/ 	.word	index@(vprintf)


	//----- nvinfo : EIATTR_MERCURY_ISA_VERSION
	.align		4
.L_10:
        /*0018*/ 	.byte	0x03, 0x5f
        /*001a*/ 	.short	0x0101


	//----- nvinfo : EIATTR_VRC_CTA_INIT_COUNT
	.align		4
        /*001c*/ 	.byte	0x02, 0x4a
	.zero		1
	.zero		1


	//----- nvinfo : EIATTR_SYSCALL_OFFSETS
	.align		4
        /*0020*/ 	.byte	0x04, 0x46
        /*0022*/ 	.short	(.L_12 - .L_11)


	//   ....[0]....
.L_11:
        /*0024*/ 	.word	0x00000080


	//----- nvinfo : EIATTR_EXIT_INSTR_OFFSETS
	.align		4
.L_12:
        /*0028*/ 	.byte	0x04, 0x1c
        /*002a*/ 	.short	(.L_14 - .L_13)


	//   ....[0]....
.L_13:
        /*002c*/ 	.word	0x00000090


	//----- nvinfo : EIATTR_SW_WAR
	.align		4
.L_14:
        /*0030*/ 	.byte	0x04, 0x36
        /*0032*/ 	.short	(.L_16 - .L_15)
.L_15:
        /*0034*/ 	.word	0x00000008
.L_16:


//--------------------- .nv.callgraph             --------------------------
	.section	.nv.callgraph,"",@"SHT_CUDA_CALLGRAPH"
	.align	4
	.sectionentsize	8
	.align		4
        /*0000*/ 	.word	0x00000000
	.align		4
        /*0004*/ 	.word	0xffffffff
	.align		4
        /*0008*/ 	.word	index@(_Z5hellov)
	.align		4
        /*000c*/ 	.word	index@(vprintf)
	.align		4
        /*0010*/ 	.word	0x00000000
	.align		4
        /*0014*/ 	.word	0xfffffffe
	.align		4
        /*0018*/ 	.word	0x00000000
	.align		4
        /*001c*/ 	.word	0xfffffffd
	.align		4
        /*0020*/ 	.word	0x00000000
	.align		4
        /*0024*/ 	.word	0xfffffffc


//--------------------- .nv.constant4             --------------------------
	.section	.nv.constant4,"a",@progbits
	.align	8
	.align		8
.nv.constant4:
        /*0000*/ 	.dword	vprintf
	.align		8
        /*0008*/ 	.dword	$str


//--------------------- .text._Z5hellov           --------------------------
	.section	.text._Z5hellov,"ax",@progbits
	.align	128
        .global         _Z5hellov
        .type           _Z5hellov,@function
        .size           _Z5hellov,(.L_x_2 - _Z5hellov)
        .other          _Z5hellov,@"STO_CUDA_ENTRY STV_DEFAULT"
_Z5hellov:
.text._Z5hellov:
[----:B------:R-:W0:Y:S01]  /*0000*/  LDC R1, c[0x0][0x37c] ;  /* 0x0000df00ff017b82 */ /* 0x000e220000000800 */
[----:B------:R-:W-:Y:S01]  /*0010*/  MOV R0, 0x0 ;  /* 0x0000000000007802 */ /* 0x000fe20000000f00 */
[----:B------:R-:W1:Y:S01]  /*0020*/  LDCU.64 UR4, c[0x4][0x8] ;  /* 0x01000100ff0477ac */ /* 0x000e620008000a00 */
[----:B------:R-:W-:-:S05]  /*0030*/  CS2R R6, SRZ ;  /* 0x0000000000067805 */ /* 0x000fca000001ff00 */
[----:B------:R2:W3:Y:S01]  /*0040*/  LDC.64 R2, c[0x4][R0] ;  /* 0x0100000000027b82 */ /* 0x0004e20000000a00 */
[----:B-1----:R-:W-:Y:S02]  /*0050*/  IMAD.U32 R4, RZ, RZ, UR4 ;  /* 0x00000004ff047e24 */ /* 0x002fe4000f8e00ff */
[----:B--2---:R-:W-:-:S07]  /*0060*/  IMAD.U32 R5, RZ, RZ, UR5 ;  /* 0x00000005ff057e24 */ /* 0x004fce000f8e00ff */
[----:B------:R-:W-:-:S07]  /*0070*/  LEPC R20, `(.L_x_0) ;  /* 0x000000001014794e */ /* 0x000fce0000000000 */
[----:B0--3--:R-:W-:Y:S05]  /*0080*/  CALL.ABS.NOINC R2 ;  /* 0x0000000002007343 */ /* 0x009fea0003c00000 */
.L_x_0:
[----:B------:R-:W-:Y:S05]  /*0090*/  EXIT ;  /* 0x000000000000794d */ /* 0x000fea0003800000 */
.L_x_1:
[----:B------:R-:W-:-:S00]  /*00a0*/  BRA `(.L_x_1) ;  /* 0xfffffffc00fc7947 */ /* 0x000fc0000383ffff */
[----:B------:R-:W-:-:S00]  /*00b0*/  NOP ;  /* 0x0000000000007918 */ /* 0x000fc00000000000 */
        /* <DEDUP_REMOVED lines=12> */
.L_x_2:


//--------------------- .nv.global.init           --------------------------
	.section	.nv.global.init,"aw",@progbits
.nv.global.init:
	.type		$str,@object
	.size		$str,(.L_0 - $str)
$str:
        /*0000*/ 	.byte	0x48, 0x65, 0x6c, 0x6c, 0x6f, 0x20, 0x57, 0x6f, 0x72, 0x6c, 0x64, 0x20, 0x21, 0x21, 0x0a, 0x00
.L_0:


//--------------------- .nv.shared.reserved.0     --------------------------
	.section	.nv.shared.reserved.0,"aw",@nobits
	.weak		__nv_reservedSMEM_offset_0_alias
	.size		__nv_reservedSMEM_offset_0_alias, 0, 64
	.other		__nv_reservedSMEM_offset_0_alias,@"STO_CUDA_RESERVED_SHARED STV_DEFAULT"
__nv_reservedSMEM_offset_0_alias:
	.zero		0
	.zero		64


//--------------------- .nv.constant0._Z5hellov   --------------------------
	.section	.nv.constant0._Z5hellov,"a",@progbits
	.sectionflags	@""
	.align	4
.nv.constant0._Z5hellov:
	.zero		896


//--------------------- SYMBOLS --------------------------

	.type		.nv.reservedSmem.offset0,@object
	.size		.nv.reservedSmem.offset0,0x4
	.type		vprintf,@function
